//
// Generated by NVIDIA NVVM Compiler
//
// Compiler Build ID: CL-36424714
// Cuda compilation tools, release 13.0, V13.0.88
// Based on NVVM 20.0.0
//

.version 9.0
.target sm_100
.address_size 64

	// .globl	_Z9stencil2DPiS_ii

.visible .entry _Z9stencil2DPiS_ii(
	.param .u64 .ptr .align 1 _Z9stencil2DPiS_ii_param_0,
	.param .u64 .ptr .align 1 _Z9stencil2DPiS_ii_param_1,
	.param .u32 _Z9stencil2DPiS_ii_param_2,
	.param .u32 _Z9stencil2DPiS_ii_param_3
)
{
	.reg .pred 	%p<8>;
	.reg .b32 	%r<30>;
	.reg .b64 	%rd<12>;

	ld.param.u64 	%rd1, [_Z9stencil2DPiS_ii_param_0];
	ld.param.u64 	%rd2, [_Z9stencil2DPiS_ii_param_1];
	ld.param.u32 	%r4, [_Z9stencil2DPiS_ii_param_2];
	ld.param.u32 	%r5, [_Z9stencil2DPiS_ii_param_3];
	mov.u32 	%r7, %ctaid.x;
	mov.u32 	%r8, %ntid.x;
	mov.u32 	%r9, %tid.x;
	mad.lo.s32 	%r10, %r7, %r8, %r9;
	mov.u32 	%r11, %ctaid.y;
	mov.u32 	%r12, %ntid.y;
	mov.u32 	%r13, %tid.y;
	mad.lo.s32 	%r14, %r11, %r12, %r13;
	setp.lt.s32 	%p1, %r10, 1;
	add.s32 	%r15, %r4, -1;
	setp.ge.s32 	%p2, %r10, %r15;
	or.pred  	%p3, %p1, %p2;
	setp.eq.s32 	%p4, %r14, 0;
	or.pred  	%p5, %p4, %p3;
	add.s32 	%r16, %r5, -1;
	setp.ge.s32 	%p6, %r14, %r16;
	or.pred  	%p7, %p5, %p6;
	@%p7 bra 	$L__BB0_2;
	cvta.to.global.u64 	%rd3, %rd1;
	cvta.to.global.u64 	%rd4, %rd2;
	mul.lo.s32 	%r17, %r4, %r14;
	add.s32 	%r18, %r17, %r10;
	mul.wide.s32 	%rd5, %r18, 4;
	add.s64 	%rd6, %rd3, %rd5;
	ld.global.u32 	%r19, [%rd6];
	sub.s32 	%r20, %r17, %r4;
	add.s32 	%r21, %r20, %r10;
	mul.wide.s32 	%rd7, %r21, 4;
	add.s64 	%rd8, %rd3, %rd7;
	ld.global.u32 	%r22, [%rd8];
	add.s32 	%r23, %r22, %r19;
	mul.wide.s32 	%rd9, %r4, 4;
	add.s64 	%rd10, %rd6, %rd9;
	ld.global.u32 	%r24, [%rd10];
	add.s32 	%r25, %r23, %r24;
	ld.global.u32 	%r26, [%rd6+-4];
	add.s32 	%r27, %r25, %r26;
	ld.global.u32 	%r28, [%rd6+4];
	add.s32 	%r29, %r27, %r28;
	add.s64 	%rd11, %rd4, %rd5;
	st.global.u32 	[%rd11], %r29;
$L__BB0_2:
	ret;

}


// ===== COMPILED SASS (sm_100) =====

	.target	sm_100

	.elftype	@"ET_EXEC"


//--------------------- .note.nv.tkinfo           --------------------------
	.section	.note.nv.tkinfo,"",@"SHT_NOTE"
	.sectionflags	@"SHF_NOTE_NV_TKINFO"
	.tkinfo
        /*0018*/ 	.word	0x00000002
        /*0030*/ 	.string	""
        /*0030*/ 	.string	"ptxas"
        /*0030*/ 	.string	"Cuda compilation tools, release 13.0, V13.0.88"
        /*0030*/ 	.string	"Build cuda_13.0.r13.0/compiler.36424714_0"
        /*0030*/ 	.string	"-arch sm_100 -m 64 "



//--------------------- .note.nv.cuinfo           --------------------------
	.section	.note.nv.cuinfo,"",@"SHT_NOTE"
	.sectionflags	@"SHF_NOTE_NV_CUINFO"
        /*0018*/ 	.short	0x0002
        /*001a*/ 	.short	0x0064
        /*001c*/ 	.short	0x0082
	.zero		2


//--------------------- .nv.info                  --------------------------
	.section	.nv.info,"",@"SHT_CUDA_INFO"
	.align	4


	//----- nvinfo : EIATTR_REGCOUNT
	.align		4
        /*0000*/ 	.byte	0x04, 0x2f
        /*0002*/ 	.short	(.L_1 - .L_0)
	.align		4
.L_0:
        /*0004*/ 	.word	index@(_Z9stencil2DPiS_ii)
        /*0008*/ 	.word	0x00000010


	//----- nvinfo : EIATTR_FRAME_SIZE
	.align		4
.L_1:
        /*000c*/ 	.byte	0x04, 0x11
        /*000e*/ 	.short	(.L_3 - .L_2)
	.align		4
.L_2:
        /*0010*/ 	.word	index@(_Z9stencil2DPiS_ii)
        /*0014*/ 	.word	0x00000000


	//----- nvinfo : EIATTR_MIN_STACK_SIZE
	.align		4
.L_3:
        /*0018*/ 	.byte	0x04, 0x12
        /*001a*/ 	.short	(.L_5 - .L_4)
	.align		4
.L_4:
        /*001c*/ 	.word	index@(_Z9stencil2DPiS_ii)
        /*0020*/ 	.word	0x00000000
.L_5:


//--------------------- .nv.compat                --------------------------
	.section	.nv.compat,"",@"SHT_CUDA_COMPAT_INFO"
	.align	4
        /*0000*/ 	.byte	0x02, 0x09, 0x00, 0x00, 0x02, 0x02, 0x01, 0x00, 0x02, 0x05, 0x05, 0x00, 0x03, 0x07, 0x01, 0x01
        /*0010*/ 	.byte	0x02, 0x03, 0x00, 0x00, 0x02, 0x06, 0x01, 0x00, 0x04, 0x0b, 0x08, 0x00, 0x09, 0x00, 0x00, 0x00
        /*0020*/ 	.byte	0x00, 0x00, 0x00, 0x00


//--------------------- .nv.info._Z9stencil2DPiS_ii --------------------------
	.section	.nv.info._Z9stencil2DPiS_ii,"",@"SHT_CUDA_INFO"
	.sectionflags	@""
	.align	4


	//----- nvinfo : EIATTR_CUDA_API_VERSION
	.align		4
        /*0000*/ 	.byte	0x04, 0x37
        /*0002*/ 	.short	(.L_7 - .L_6)
.L_6:
        /*0004*/ 	.word	0x00000082


	//----- nvinfo : EIATTR_KPARAM_INFO
	.align		4
.L_7:
        /*0008*/ 	.byte	0x04, 0x17
        /*000a*/ 	.short	(.L_9 - .L_8)
.L_8:
        /*000c*/ 	.word	0x00000000
        /*0010*/ 	.short	0x0003
        /*0012*/ 	.short	0x0014
        /*0014*/ 	.byte	0x00, 0xf0, 0x11, 0x00


	//----- nvinfo : EIATTR_KPARAM_INFO
	.align		4
.L_9:
        /*0018*/ 	.byte	0x04, 0x17
        /*001a*/ 	.short	(.L_11 - .L_10)
.L_10:
        /*001c*/ 	.word	0x00000000
        /*0020*/ 	.short	0x0002
        /*0022*/ 	.short	0x0010
        /*0024*/ 	.byte	0x00, 0xf0, 0x11, 0x00


	//----- nvinfo : EIATTR_KPARAM_INFO
	.align		4
.L_11:
        /*0028*/ 	.byte	0x04, 0x17
        /*002a*/ 	.short	(.L_13 - .L_12)
.L_12:
        /*002c*/ 	.word	0x00000000
        /*0030*/ 	.short	0x0001
        /*0032*/ 	.short	0x0008
        /*0034*/ 	.byte	0x00, 0xf5, 0x21, 0x00


	//----- nvinfo : EIATTR_KPARAM_INFO
	.align		4
.L_13:
        /*0038*/ 	.byte	0x04, 0x17
        /*003a*/ 	.short	(.L_15 - .L_14)
.L_14:
        /*003c*/ 	.word	0x00000000
        /*0040*/ 	.short	0x0000
        /*0042*/ 	.short	0x0000
        /*0044*/ 	.byte	0x00, 0xf5, 0x21, 0x00


	//----- nvinfo : EIATTR_SPARSE_MMA_MASK
	.align		4
.L_15:
        /*0048*/ 	.byte	0x03, 0x50
        /*004a*/ 	.short	0x0000


	//----- nvinfo : EIATTR_MAXREG_COUNT
	.align		4
        /*004c*/ 	.byte	0x03, 0x1b
        /*004e*/ 	.short	0x00ff


	//----- nvinfo : EIATTR_MERCURY_ISA_VERSION
	.align		4
        /*0050*/ 	.byte	0x03, 0x5f
        /*0052*/ 	.short	0x0101


	//----- nvinfo : EIATTR_VRC_CTA_INIT_COUNT
	.align		4
        /*0054*/ 	.byte	0x02, 0x4a
	.zero		1
	.zero		1


	//----- nvinfo : EIATTR_EXIT_INSTR_OFFSETS
	.align		4
        /*0058*/ 	.byte	0x04, 0x1c
        /*005a*/ 	.short	(.L_17 - .L_16)


	//   ....[0]....
.L_16:
        /*005c*/ 	.word	0x00000100


	//   ....[1]....
        /*0060*/ 	.word	0x00000230


	//----- nvinfo : EIATTR_CBANK_PARAM_SIZE
	.align		4
.L_17:
        /*0064*/ 	.byte	0x03, 0x19
        /*0066*/ 	.short	0x0018


	//----- nvinfo : EIATTR_PARAM_CBANK
	.align		4
        /*0068*/ 	.byte	0x04, 0x0a
        /*006a*/ 	.short	(.L_19 - .L_18)
	.align		4
.L_18:
        /*006c*/ 	.word	index@(.nv.constant0._Z9stencil2DPiS_ii)
        /*0070*/ 	.short	0x0380
        /*0072*/ 	.short	0x0018


	//----- nvinfo : EIATTR_SW_WAR
	.align		4
.L_19:
        /*0074*/ 	.byte	0x04, 0x36
        /*0076*/ 	.short	(.L_21 - .L_20)
.L_20:
        /*0078*/ 	.word	0x00000008
.L_21:


//--------------------- .nv.callgraph             --------------------------
	.section	.nv.callgraph,"",@"SHT_CUDA_CALLGRAPH"
	.align	4
	.sectionentsize	8
	.align		4
        /*0000*/ 	.word	0x00000000
	.align		4
        /*0004*/ 	.word	0xffffffff
	.align		4
        /*0008*/ 	.word	0x00000000
	.align		4
        /*000c*/ 	.word	0xfffffffe
	.align		4
        /*0010*/ 	.word	0x00000000
	.align		4
        /*0014*/ 	.word	0xfffffffd
	.align		4
        /*0018*/ 	.word	0x00000000
	.align		4
        /*001c*/ 	.word	0xfffffffc


//--------------------- .text._Z9stencil2DPiS_ii  --------------------------
	.section	.text._Z9stencil2DPiS_ii,"ax",@progbits
	.align	128
        .global         _Z9stencil2DPiS_ii
        .type           _Z9stencil2DPiS_ii,@function
        .size           _Z9stencil2DPiS_ii,(.L_x_1 - _Z9stencil2DPiS_ii)
        .other          _Z9stencil2DPiS_ii,@"STO_CUDA_ENTRY STV_DEFAULT"
_Z9stencil2DPiS_ii:
.text._Z9stencil2DPiS_ii:
[----:B------:R-:W-:Y:S01]  /*0000*/  LDC R1, c[0x0][0x37c] ;  /* 0x0000df00ff017b82 */ /* 0x000fe20000000800 */
[----:B------:R-:W0:Y:S07]  /*0010*/  S2R R0, SR_TID.X ;  /* 0x0000000000007919 */ /* 0x000e2e0000002100 */
[----:B------:R-:W0:Y:S01]  /*0020*/  S2UR UR4, SR_CTAID.X ;  /* 0x00000000000479c3 */ /* 0x000e220000002500 */
[----:B------:R-:W1:Y:S07]  /*0030*/  S2R R4, SR_TID.Y ;  /* 0x0000000000047919 */ /* 0x000e6e0000002200 */
[----:B------:R-:W0:Y:S08]  /*0040*/  LDC R5, c[0x0][0x360] ;  /* 0x0000d800ff057b82 */ /* 0x000e300000000800 */
[----:B------:R-:W2:Y:S08]  /*0050*/  LDC.64 R2, c[0x0][0x390] ;  /* 0x0000e400ff027b82 */ /* 0x000eb00000000a00 */
[----:B------:R-:W1:Y:S08]  /*0060*/  S2UR UR5, SR_CTAID.Y ;  /* 0x00000000000579c3 */ /* 0x000e700000002600 */
[----:B------:R-:W1:Y:S01]  /*0070*/  LDC R9, c[0x0][0x364] ;  /* 0x0000d900ff097b82 */ /* 0x000e620000000800 */
[----:B0-----:R-:W-:Y:S01]  /*0080*/  IMAD R5, R5, UR4, R0 ;  /* 0x0000000405057c24 */ /* 0x001fe2000f8e0200 */
[----:B--2---:R-:W-:-:S04]  /*0090*/  IADD3 R0, PT, PT, R2, -0x1, RZ ;  /* 0xffffffff02007810 */ /* 0x004fc80007ffe0ff */
[----:B------:R-:W-:Y:S02]  /*00a0*/  ISETP.GE.AND P0, PT, R5, R0, PT ;  /* 0x000000000500720c */ /* 0x000fe40003f06270 */
[----:B------:R-:W-:Y:S02]  /*00b0*/  IADD3 R0, PT, PT, R3, -0x1, RZ ;  /* 0xffffffff03007810 */ /* 0x000fe40007ffe0ff */
[----:B------:R-:W-:Y:S01]  /*00c0*/  ISETP.LT.OR P0, PT, R5, 0x1, P0 ;  /* 0x000000010500780c */ /* 0x000fe20000701670 */
[----:B-1----:R-:W-:-:S05]  /*00d0*/  IMAD R9, R9, UR5, R4 ;  /* 0x0000000509097c24 */ /* 0x002fca000f8e0204 */
[----:B------:R-:W-:-:S04]  /*00e0*/  ISETP.EQ.OR P0, PT, R9, RZ, P0 ;  /* 0x000000ff0900720c */ /* 0x000fc80000702670 */
[----:B------:R-:W-:-:S13]  /*00f0*/  ISETP.GE.OR P0, PT, R9, R0, P0 ;  /* 0x000000000900720c */ /* 0x000fda0000706670 */
[----:B------:R-:W-:Y:S05]  /*0100*/  @P0 EXIT ;  /* 0x000000000000094d */ /* 0x000fea0003800000 */
[----:B------:R-:W0:Y:S01]  /*0110*/  LDC.64 R6, c[0x0][0x380] ;  /* 0x0000e000ff067b82 */ /* 0x000e220000000a00 */
[----:B------:R-:W1:Y:S01]  /*0120*/  LDCU.64 UR4, c[0x0][0x358] ;  /* 0x00006b00ff0477ac */ /* 0x000e620008000a00 */
[CC--:B------:R-:W-:Y:S02]  /*0130*/  IMAD R0, R9.reuse, R2.reuse, -R2 ;  /* 0x0000000209007224 */ /* 0x0c0fe400078e0a02 */
[----:B------:R-:W-:-:S03]  /*0140*/  IMAD R11, R9, R2, R5 ;  /* 0x00000002090b7224 */ /* 0x000fc600078e0205 */
[----:B------:R-:W-:Y:S01]  /*0150*/  IADD3 R3, PT, PT, R5, R0, RZ ;  /* 0x0000000005037210 */ /* 0x000fe20007ffe0ff */
[----:B------:R-:W2:Y:S01]  /*0160*/  LDC.64 R8, c[0x0][0x388] ;  /* 0x0000e200ff087b82 */ /* 0x000ea20000000a00 */
[----:B0-----:R-:W-:-:S04]  /*0170*/  IMAD.WIDE R4, R11, 0x4, R6 ;  /* 0x000000040b047825 */ /* 0x001fc800078e0206 */
[----:B------:R-:W-:Y:S01]  /*0180*/  IMAD.WIDE R6, R3, 0x4, R6 ;  /* 0x0000000403067825 */ /* 0x000fe200078e0206 */
[----:B-1----:R-:W3:Y:S03]  /*0190*/  LDG.E R0, desc[UR4][R4.64] ;  /* 0x0000000404007981 */ /* 0x002ee6000c1e1900 */
[----:B------:R-:W-:Y:S01]  /*01a0*/  IMAD.WIDE R2, R2, 0x4, R4 ;  /* 0x0000000402027825 */ /* 0x000fe200078e0204 */
[----:B------:R-:W4:Y:S04]  /*01b0*/  LDG.E R13, desc[UR4][R4.64+-0x4] ;  /* 0xfffffc04040d7981 */ /* 0x000f28000c1e1900 */
[----:B------:R-:W3:Y:S04]  /*01c0*/  LDG.E R7, desc[UR4][R6.64] ;  /* 0x0000000406077981 */ /* 0x000ee8000c1e1900 */
[----:B------:R-:W3:Y:S04]  /*01d0*/  LDG.E R2, desc[UR4][R2.64] ;  /* 0x0000000402027981 */ /* 0x000ee8000c1e1900 */
[----:B------:R-:W4:Y:S01]  /*01e0*/  LDG.E R10, desc[UR4][R4.64+0x4] ;  /* 0x00000404040a7981 */ /* 0x000f22000c1e1900 */
[----:B--2---:R-:W-:Y:S01]  /*01f0*/  IMAD.WIDE R8, R11, 0x4, R8 ;  /* 0x000000040b087825 */ /* 0x004fe200078e0208 */
[----:B---3--:R-:W-:-:S04]  /*0200*/  IADD3 R0, PT, PT, R2, R7, R0 ;  /* 0x0000000702007210 */ /* 0x008fc80007ffe000 */
[----:B----4-:R-:W-:-:S05]  /*0210*/  IADD3 R13, PT, PT, R10, R0, R13 ;  /* 0x000000000a0d7210 */ /* 0x010fca0007ffe00d */
[----:B------:R-:W-:Y:S01]  /*0220*/  STG.E desc[UR4][R8.64], R13 ;  /* 0x0000000d08007986 */ /* 0x000fe2000c101904 */
[----:B------:R-:W-:Y:S05]  /*0230*/  EXIT ;  /* 0x000000000000794d */ /* 0x000fea0003800000 */
.L_x_0:
[----:B------:R-:W-:-:S00]  /*0240*/  BRA `(.L_x_0) ;  /* 0xfffffffc00fc7947 */ /* 0x000fc0000383ffff */
[----:B------:R-:W-:-:S00]  /*0250*/  NOP ;  /* 0x0000000000007918 */ /* 0x000fc00000000000 */
        /* <DEDUP_REMOVED lines=10> */
.L_x_1:


//--------------------- .nv.shared.reserved.0     --------------------------
	.section	.nv.shared.reserved.0,"aw",@nobits
	.weak		__nv_reservedSMEM_offset_0_alias
	.size		__nv_reservedSMEM_offset_0_alias, 0, 64
	.other		__nv_reservedSMEM_offset_0_alias,@"STO_CUDA_RESERVED_SHARED STV_DEFAULT"
__nv_reservedSMEM_offset_0_alias:
	.zero		0
	.zero		64


//--------------------- .nv.constant0._Z9stencil2DPiS_ii --------------------------
	.section	.nv.constant0._Z9stencil2DPiS_ii,"a",@progbits
	.sectionflags	@""
	.align	4
.nv.constant0._Z9stencil2DPiS_ii:
	.zero		920


//--------------------- SYMBOLS --------------------------

	.type		.nv.reservedSmem.offset0,@object
	.size		.nv.reservedSmem.offset0,0x4
